//
// Generated by NVIDIA NVVM Compiler
//
// Compiler Build ID: CL-36424714
// Cuda compilation tools, release 13.0, V13.0.88
// Based on NVVM 20.0.0
//

.version 9.0
.target sm_100
.address_size 64

	// .globl	_Z9doubleIntii
.extern .func  (.param .b32 func_retval0) vprintf
(
	.param .b64 vprintf_param_0,
	.param .b64 vprintf_param_1
)
;
.global .align 1 .b8 $str[18] = {72, 101, 108, 108, 111, 32, 116, 104, 114, 101, 97, 100, 32, 37, 100, 32, 10};

.visible .entry _Z9doubleIntii(
	.param .u32 _Z9doubleIntii_param_0,
	.param .u32 _Z9doubleIntii_param_1
)
{
	.local .align 8 .b8 	__local_depot0[8];
	.reg .b64 	%SP;
	.reg .b64 	%SPL;
	.reg .pred 	%p<2>;
	.reg .b32 	%r<18>;
	.reg .b64 	%rd<5>;

	mov.u64 	%SPL, __local_depot0;
	cvta.local.u64 	%SP, %SPL;
	ld.param.u32 	%r1, [_Z9doubleIntii_param_0];
	ld.param.u32 	%r2, [_Z9doubleIntii_param_1];
	mov.u32 	%r3, %ctaid.x;
	mov.u32 	%r4, %ntid.x;
	mov.u32 	%r5, %tid.x;
	mad.lo.s32 	%r6, %r3, %r4, %r5;
	add.s32 	%r7, %r6, %r2;
	max.s32 	%r8, %r1, %r7;
	setp.lt.s32 	%p1, %r7, %r1;
	selp.u32 	%r9, 1, 0, %p1;
	add.s32 	%r10, %r7, %r9;
	sub.s32 	%r11, %r8, %r10;
	max.u32 	%r12, %r2, 1;
	div.u32 	%r13, %r11, %r12;
	add.s32 	%r14, %r13, %r9;
	mad.lo.s32 	%r15, %r2, %r14, %r6;
	add.u64 	%rd1, %SP, 0;
	add.u64 	%rd2, %SPL, 0;
	st.local.u32 	[%rd2], %r15;
	mov.u64 	%rd3, $str;
	cvta.global.u64 	%rd4, %rd3;
	{ // callseq 0, 0
	.param .b64 param0;
	st.param.b64 	[param0], %rd4;
	.param .b64 param1;
	st.param.b64 	[param1], %rd1;
	.param .b32 retval0;
	call.uni (retval0), 
	vprintf, 
	(
	param0, 
	param1
	);
	ld.param.b32 	%r16, [retval0];
	} // callseq 0
	ret;

}


// ===== COMPILED SASS (sm_100) =====

	.target	sm_100

	.elftype	@"ET_EXEC"


//--------------------- .note.nv.tkinfo           --------------------------
	.section	.note.nv.tkinfo,"",@"SHT_NOTE"
	.sectionflags	@"SHF_NOTE_NV_TKINFO"
	.tkinfo
        /*0018*/ 	.word	0x00000002
        /*0030*/ 	.string	""
        /*0030*/ 	.string	"ptxas"
        /*0030*/ 	.string	"Cuda compilation tools, release 13.0, V13.0.88"
        /*0030*/ 	.string	"Build cuda_13.0.r13.0/compiler.36424714_0"
        /*0030*/ 	.string	"-arch sm_100 -m 64 "



//--------------------- .note.nv.cuinfo           --------------------------
	.section	.note.nv.cuinfo,"",@"SHT_NOTE"
	.sectionflags	@"SHF_NOTE_NV_CUINFO"
        /*0018*/ 	.short	0x0002
        /*001a*/ 	.short	0x0064
        /*001c*/ 	.short	0x0082
	.zero		2


//--------------------- .nv.info                  --------------------------
	.section	.nv.info,"",@"SHT_CUDA_INFO"
	.align	4


	//----- nvinfo : EIATTR_REGCOUNT
	.align		4
        /*0000*/ 	.byte	0x04, 0x2f
        /*0002*/ 	.short	(.L_2 - .L_1)
	.align		4
.L_1:
        /*0004*/ 	.word	index@(_Z9doubleIntii)
        /*0008*/ 	.word	0x00000018


	//----- nvinfo : EIATTR_FRAME_SIZE
	.align		4
.L_2:
        /*000c*/ 	.byte	0x04, 0x11
        /*000e*/ 	.short	(.L_4 - .L_3)
	.align		4
.L_3:
        /*0010*/ 	.word	index@(_Z9doubleIntii)
        /*0014*/ 	.word	0x00000008


	//----- nvinfo : EIATTR_MIN_STACK_SIZE
	.align		4
.L_4:
        /*0018*/ 	.byte	0x04, 0x12
        /*001a*/ 	.short	(.L_6 - .L_5)
	.align		4
.L_5:
        /*001c*/ 	.word	index@(_Z9doubleIntii)
        /*0020*/ 	.word	0x00000008
.L_6:


//--------------------- .nv.compat                --------------------------
	.section	.nv.compat,"",@"SHT_CUDA_COMPAT_INFO"
	.align	4
        /*0000*/ 	.byte	0x02, 0x09, 0x00, 0x00, 0x02, 0x02, 0x01, 0x00, 0x02, 0x05, 0x05, 0x00, 0x03, 0x07, 0x01, 0x01
        /*0010*/ 	.byte	0x02, 0x03, 0x00, 0x00, 0x02, 0x06, 0x01, 0x00, 0x04, 0x0b, 0x08, 0x00, 0x09, 0x00, 0x00, 0x00
        /*0020*/ 	.byte	0x00, 0x00, 0x00, 0x00


//--------------------- .nv.info._Z9doubleIntii   --------------------------
	.section	.nv.info._Z9doubleIntii,"",@"SHT_CUDA_INFO"
	.sectionflags	@""
	.align	4


	//----- nvinfo : EIATTR_CUDA_API_VERSION
	.align		4
        /*0000*/ 	.byte	0x04, 0x37
        /*0002*/ 	.short	(.L_8 - .L_7)
.L_7:
        /*0004*/ 	.word	0x00000082


	//----- nvinfo : EIATTR_KPARAM_INFO
	.align		4
.L_8:
        /*0008*/ 	.byte	0x04, 0x17
        /*000a*/ 	.short	(.L_10 - .L_9)
.L_9:
        /*000c*/ 	.word	0x00000000
        /*0010*/ 	.short	0x0001
        /*0012*/ 	.short	0x0004
        /*0014*/ 	.byte	0x00, 0xf0, 0x11, 0x00


	//----- nvinfo : EIATTR_KPARAM_INFO
	.align		4
.L_10:
        /*0018*/ 	.byte	0x04, 0x17
        /*001a*/ 	.short	(.L_12 - .L_11)
.L_11:
        /*001c*/ 	.word	0x00000000
        /*0020*/ 	.short	0x0000
        /*0022*/ 	.short	0x0000
        /*0024*/ 	.byte	0x00, 0xf0, 0x11, 0x00


	//----- nvinfo : EIATTR_SPARSE_MMA_MASK
	.align		4
.L_12:
        /*0028*/ 	.byte	0x03, 0x50
        /*002a*/ 	.short	0x0000


	//----- nvinfo : EIATTR_MAXREG_COUNT
	.align		4
        /*002c*/ 	.byte	0x03, 0x1b
        /*002e*/ 	.short	0x00ff


	//----- nvinfo : EIATTR_EXTERNS
	.align		4
        /*0030*/ 	.byte	0x04, 0x0f
        /*0032*/ 	.short	(.L_14 - .L_13)


	//   ....[0]....
	.align		4
.L_13:
        /*0034*/ 	.word	index@(vprintf)


	//----- nvinfo : EIATTR_MERCURY_ISA_VERSION
	.align		4
.L_14:
        /*0038*/ 	.byte	0x03, 0x5f
        /*003a*/ 	.short	0x0101


	//----- nvinfo : EIATTR_VRC_CTA_INIT_COUNT
	.align		4
        /*003c*/ 	.byte	0x02, 0x4a
	.zero		1
	.zero		1


	//----- nvinfo : EIATTR_SYSCALL_OFFSETS
	.align		4
        /*0040*/ 	.byte	0x04, 0x46
        /*0042*/ 	.short	(.L_16 - .L_15)


	//   ....[0]....
.L_15:
        /*0044*/ 	.word	0x000002d0


	//----- nvinfo : EIATTR_EXIT_INSTR_OFFSETS
	.align		4
.L_16:
        /*0048*/ 	.byte	0x04, 0x1c
        /*004a*/ 	.short	(.L_18 - .L_17)


	//   ....[0]....
.L_17:
        /*004c*/ 	.word	0x000002e0


	//----- nvinfo : EIATTR_CBANK_PARAM_SIZE
	.align		4
.L_18:
        /*0050*/ 	.byte	0x03, 0x19
        /*0052*/ 	.short	0x0008


	//----- nvinfo : EIATTR_PARAM_CBANK
	.align		4
        /*0054*/ 	.byte	0x04, 0x0a
        /*0056*/ 	.short	(.L_20 - .L_19)
	.align		4
.L_19:
        /*0058*/ 	.word	index@(.nv.constant0._Z9doubleIntii)
        /*005c*/ 	.short	0x0380
        /*005e*/ 	.short	0x0008


	//----- nvinfo : EIATTR_SW_WAR
	.align		4
.L_20:
        /*0060*/ 	.byte	0x04, 0x36
        /*0062*/ 	.short	(.L_22 - .L_21)
.L_21:
        /*0064*/ 	.word	0x00000008
.L_22:


//--------------------- .nv.callgraph             --------------------------
	.section	.nv.callgraph,"",@"SHT_CUDA_CALLGRAPH"
	.align	4
	.sectionentsize	8
	.align		4
        /*0000*/ 	.word	0x00000000
	.align		4
        /*0004*/ 	.word	0xffffffff
	.align		4
        /*0008*/ 	.word	index@(_Z9doubleIntii)
	.align		4
        /*000c*/ 	.word	index@(vprintf)
	.align		4
        /*0010*/ 	.word	0x00000000
	.align		4
        /*0014*/ 	.word	0xfffffffe
	.align		4
        /*0018*/ 	.word	0x00000000
	.align		4
        /*001c*/ 	.word	0xfffffffd
	.align		4
        /*0020*/ 	.word	0x00000000
	.align		4
        /*0024*/ 	.word	0xfffffffc


//--------------------- .nv.constant4             --------------------------
	.section	.nv.constant4,"a",@progbits
	.align	8
	.align		8
.nv.constant4:
        /*0000*/ 	.dword	vprintf
	.align		8
        /*0008*/ 	.dword	$str


//--------------------- .text._Z9doubleIntii      --------------------------
	.section	.text._Z9doubleIntii,"ax",@progbits
	.align	128
        .global         _Z9doubleIntii
        .type           _Z9doubleIntii,@function
        .size           _Z9doubleIntii,(.L_x_2 - _Z9doubleIntii)
        .other          _Z9doubleIntii,@"STO_CUDA_ENTRY STV_DEFAULT"
_Z9doubleIntii:
.text._Z9doubleIntii:
[----:B------:R-:W0:Y:S01]  /*0000*/  LDC R1, c[0x0][0x37c] ;  /* 0x0000df00ff017b82 */ /* 0x000e220000000800 */
[----:B------:R-:W1:Y:S01]  /*0010*/  LDCU.64 UR8, c[0x0][0x380] ;  /* 0x00007000ff0877ac */ /* 0x000e620008000a00 */
[----:B------:R-:W2:Y:S06]  /*0020*/  S2R R5, SR_TID.X ;  /* 0x0000000000057919 */ /* 0x000eac0000002100 */
[----:B------:R-:W2:Y:S01]  /*0030*/  S2UR UR6, SR_CTAID.X ;  /* 0x00000000000679c3 */ /* 0x000ea20000002500 */
[----:B0-----:R-:W-:Y:S01]  /*0040*/  VIADD R1, R1, 0xfffffff8 ;  /* 0xfffffff801017836 */ /* 0x001fe20000000000 */
[----:B------:R-:W0:Y:S06]  /*0050*/  LDCU UR5, c[0x0][0x2fc] ;  /* 0x00005f80ff0577ac */ /* 0x000e2c0008000800 */
[----:B------:R-:W2:Y:S01]  /*0060*/  LDC R0, c[0x0][0x360] ;  /* 0x0000d800ff007b82 */ /* 0x000ea20000000800 */
[----:B-1----:R-:W-:-:S04]  /*0070*/  UISETP.LT.U32.AND UP0, UPT, UR9, 0x1, UPT ;  /* 0x000000010900788c */ /* 0x002fc8000bf01070 */
[----:B------:R-:W-:-:S06]  /*0080*/  USEL UR4, UR9, 0x1, !UP0 ;  /* 0x0000000109047887 */ /* 0x000fcc000c000000 */
[----:B------:R-:W-:Y:S02]  /*0090*/  IADD3 R9, PT, PT, RZ, -UR4, RZ ;  /* 0x80000004ff097c10 */ /* 0x000fe4000fffe0ff */
[----:B------:R-:W-:Y:S01]  /*00a0*/  ISETP.NE.U32.AND P2, PT, RZ, UR4, PT ;  /* 0x00000004ff007c0c */ /* 0x000fe2000bf45070 */
[----:B------:R-:W1:Y:S01]  /*00b0*/  I2F.U32.RP R7, UR4 ;  /* 0x0000000400077d06 */ /* 0x000e620008209000 */
[----:B--2---:R-:W-:Y:S01]  /*00c0*/  IMAD R0, R0, UR6, R5 ;  /* 0x0000000600007c24 */ /* 0x004fe2000f8e0205 */
[----:B------:R-:W2:Y:S03]  /*00d0*/  LDCU.64 UR6, c[0x4][0x8] ;  /* 0x01000100ff0677ac */ /* 0x000ea60008000a00 */
[----:B------:R-:W-:-:S05]  /*00e0*/  VIADD R4, R0, UR9 ;  /* 0x0000000900047c36 */ /* 0x000fca0008000000 */
[C---:B------:R-:W-:Y:S02]  /*00f0*/  ISETP.GE.AND P0, PT, R4.reuse, UR8, PT ;  /* 0x0000000804007c0c */ /* 0x040fe4000bf06270 */
[----:B------:R-:W-:Y:S01]  /*0100*/  VIMNMX R5, PT, PT, R4, UR8, !PT ;  /* 0x0000000804057c48 */ /* 0x000fe2000ffe0100 */
[----:B-1----:R-:W1:Y:S01]  /*0110*/  MUFU.RCP R7, R7 ;  /* 0x0000000700077308 */ /* 0x002e620000001000 */
[----:B------:R-:W-:-:S04]  /*0120*/  SEL R6, RZ, 0x1, P0 ;  /* 0x00000001ff067807 */ /* 0x000fc80000000000 */
[----:B------:R-:W-:Y:S02]  /*0130*/  IADD3 R5, PT, PT, R5, -R4, -R6 ;  /* 0x8000000405057210 */ /* 0x000fe40007ffe806 */
[----:B--2---:R-:W-:Y:S01]  /*0140*/  MOV R4, UR6 ;  /* 0x0000000600047c02 */ /* 0x004fe20008000f00 */
[----:B-1----:R-:W-:-:S04]  /*0150*/  VIADD R2, R7, 0xffffffe ;  /* 0x0ffffffe07027836 */ /* 0x002fc80000000000 */
[----:B------:R1:W2:Y:S02]  /*0160*/  F2I.FTZ.U32.TRUNC.NTZ R3, R2 ;  /* 0x0000000200037305 */ /* 0x0002a4000021f000 */
[----:B-1----:R-:W-:Y:S02]  /*0170*/  IMAD.MOV.U32 R2, RZ, RZ, RZ ;  /* 0x000000ffff027224 */ /* 0x002fe400078e00ff */
[----:B--2---:R-:W-:-:S04]  /*0180*/  IMAD R9, R9, R3, RZ ;  /* 0x0000000309097224 */ /* 0x004fc800078e02ff */
[----:B------:R-:W-:-:S06]  /*0190*/  IMAD.HI.U32 R8, R3, R9, R2 ;  /* 0x0000000903087227 */ /* 0x000fcc00078e0002 */
[----:B------:R-:W-:-:S05]  /*01a0*/  IMAD.HI.U32 R3, R8, R5, RZ ;  /* 0x0000000508037227 */ /* 0x000fca00078e00ff */
[----:B------:R-:W-:-:S05]  /*01b0*/  IADD3 R2, PT, PT, -R3, RZ, RZ ;  /* 0x000000ff03027210 */ /* 0x000fca0007ffe1ff */
[----:B------:R-:W-:Y:S01]  /*01c0*/  IMAD R5, R2, UR4, R5 ;  /* 0x0000000402057c24 */ /* 0x000fe2000f8e0205 */
[----:B------:R-:W-:-:S04]  /*01d0*/  MOV R2, 0x0 ;  /* 0x0000000000027802 */ /* 0x000fc80000000f00 */
[----:B------:R-:W-:-:S13]  /*01e0*/  ISETP.GE.U32.AND P0, PT, R5, UR4, PT ;  /* 0x0000000405007c0c */ /* 0x000fda000bf06070 */
[----:B------:R-:W-:Y:S02]  /*01f0*/  @P0 VIADD R5, R5, -UR4 ;  /* 0x8000000405050c36 */ /* 0x000fe40008000000 */
[----:B------:R-:W-:-:S03]  /*0200*/  @P0 VIADD R3, R3, 0x1 ;  /* 0x0000000103030836 */ /* 0x000fc60000000000 */
[----:B------:R-:W-:Y:S01]  /*0210*/  ISETP.GE.U32.AND P1, PT, R5, UR4, PT ;  /* 0x0000000405007c0c */ /* 0x000fe2000bf26070 */
[----:B------:R-:W-:-:S12]  /*0220*/  IMAD.U32 R5, RZ, RZ, UR7 ;  /* 0x00000007ff057e24 */ /* 0x000fd8000f8e00ff */
[----:B------:R-:W-:Y:S02]  /*0230*/  @P1 IADD3 R3, PT, PT, R3, 0x1, RZ ;  /* 0x0000000103031810 */ /* 0x000fe40007ffe0ff */
[----:B------:R-:W-:Y:S01]  /*0240*/  @!P2 LOP3.LUT R3, RZ, UR4, RZ, 0x33, !PT ;  /* 0x00000004ff03ac12 */ /* 0x000fe2000f8e33ff */
[----:B------:R-:W1:Y:S04]  /*0250*/  LDCU UR4, c[0x0][0x2f8] ;  /* 0x00005f00ff0477ac */ /* 0x000e680008000800 */
[----:B------:R-:W-:-:S04]  /*0260*/  IMAD.IADD R3, R6, 0x1, R3 ;  /* 0x0000000106037824 */ /* 0x000fc800078e0203 */
[----:B------:R-:W-:Y:S02]  /*0270*/  IMAD R0, R3, UR9, R0 ;  /* 0x0000000903007c24 */ /* 0x000fe4000f8e0200 */
[----:B------:R-:W2:Y:S03]  /*0280*/  LDC.64 R2, c[0x4][R2] ;  /* 0x0100000002027b82 */ /* 0x000ea60000000a00 */
[----:B------:R3:W-:Y:S01]  /*0290*/  STL [R1], R0 ;  /* 0x0000000001007387 */ /* 0x0007e20000100800 */
[----:B-1----:R-:W-:-:S04]  /*02a0*/  IADD3 R6, P0, PT, R1, UR4, RZ ;  /* 0x0000000401067c10 */ /* 0x002fc8000ff1e0ff */
[----:B0-----:R-:W-:-:S09]  /*02b0*/  IADD3.X R7, PT, PT, RZ, UR5, RZ, P0, !PT ;  /* 0x00000005ff077c10 */ /* 0x001fd200087fe4ff */
[----:B------:R-:W-:-:S07]  /*02c0*/  LEPC R20, `(.L_x_0) ;  /* 0x000000001014794e */ /* 0x000fce0000000000 */
[----:B--23--:R-:W-:Y:S05]  /*02d0*/  CALL.ABS.NOINC R2 ;  /* 0x0000000002007343 */ /* 0x00cfea0003c00000 */
.L_x_0:
[----:B------:R-:W-:Y:S05]  /*02e0*/  EXIT ;  /* 0x000000000000794d */ /* 0x000fea0003800000 */
.L_x_1:
[----:B------:R-:W-:-:S00]  /*02f0*/  BRA `(.L_x_1) ;  /* 0xfffffffc00fc7947 */ /* 0x000fc0000383ffff */
[----:B------:R-:W-:-:S00]  /*0300*/  NOP ;  /* 0x0000000000007918 */ /* 0x000fc00000000000 */
[----:B------:R-:W-:-:S00]  /*0310*/  NOP ;  /* 0x0000000000007918 */ /* 0x000fc00000000000 */
[----:B------:R-:W-:-:S00]  /*0320*/  NOP ;  /* 0x0000000000007918 */ /* 0x000fc00000000000 */
[----:B------:R-:W-:-:S00]  /*0330*/  NOP ;  /* 0x0000000000007918 */ /* 0x000fc00000000000 */
[----:B------:R-:W-:-:S00]  /*0340*/  NOP ;  /* 0x0000000000007918 */ /* 0x000fc00000000000 */
[----:B------:R-:W-:-:S00]  /*0350*/  NOP ;  /* 0x0000000000007918 */ /* 0x000fc00000000000 */
[----:B------:R-:W-:-:S00]  /*0360*/  NOP ;  /* 0x0000000000007918 */ /* 0x000fc00000000000 */
[----:B------:R-:W-:-:S00]  /*0370*/  NOP ;  /* 0x0000000000007918 */ /* 0x000fc00000000000 */
.L_x_2:


//--------------------- .nv.global.init           --------------------------
	.section	.nv.global.init,"aw",@progbits
.nv.global.init:
	.type		$str,@object
	.size		$str,(.L_0 - $str)
$str:
        /*0000*/ 	.byte	0x48, 0x65, 0x6c, 0x6c, 0x6f, 0x20, 0x74, 0x68, 0x72, 0x65, 0x61, 0x64, 0x20, 0x25, 0x64, 0x20
        /*0010*/ 	.byte	0x0a, 0x00
.L_0:


//--------------------- .nv.shared.reserved.0     --------------------------
	.section	.nv.shared.reserved.0,"aw",@nobits
	.weak		__nv_reservedSMEM_offset_0_alias
	.size		__nv_reservedSMEM_offset_0_alias, 0, 64
	.other		__nv_reservedSMEM_offset_0_alias,@"STO_CUDA_RESERVED_SHARED STV_DEFAULT"
__nv_reservedSMEM_offset_0_alias:
	.zero		0
	.zero		64


//--------------------- .nv.constant0._Z9doubleIntii --------------------------
	.section	.nv.constant0._Z9doubleIntii,"a",@progbits
	.sectionflags	@""
	.align	4
.nv.constant0._Z9doubleIntii:
	.zero		904


//--------------------- SYMBOLS --------------------------

	.type		.nv.reservedSmem.offset0,@object
	.size		.nv.reservedSmem.offset0,0x4
	.type		vprintf,@function
